	.headerflags	@"EF_CUDA_TEXMODE_UNIFIED EF_CUDA_64BIT_ADDRESS EF_CUDA_ACCELERATORS EF_CUDA_SM90 EF_CUDA_VIRTUAL_SM(EF_CUDA_SM90)"
	.elftype	@"ET_EXEC"


//--------------------- .nv.info                  --------------------------
	.section	.nv.info,"",@"SHT_CUDA_INFO"
	.align	4


	//----- nvinfo : EIATTR_REGCOUNT
	.align		4
        /*0000*/ 	.byte	0x04, 0x2f
        /*0002*/ 	.short	(.L_3 - .L_2)
	.align		4
.L_2:
        /*0004*/ 	.word	index@(triton_poi_fused__native_batch_norm_legit_no_training_add_relu_35)
        /*0008*/ 	.word	0x00000027


	//----- nvinfo : EIATTR_MIN_STACK_SIZE
	.align		4
.L_3:
        /*000c*/ 	.byte	0x04, 0x12
        /*000e*/ 	.short	(.L_5 - .L_4)
	.align		4
.L_4:
        /*0010*/ 	.word	index@(triton_poi_fused__native_batch_norm_legit_no_training_add_relu_35)
        /*0014*/ 	.word	0x00000000


	//----- nvinfo : EIATTR_FRAME_SIZE
	.align		4
.L_5:
        /*0018*/ 	.byte	0x04, 0x11
        /*001a*/ 	.short	(.L_7 - .L_6)
	.align		4
.L_6:
        /*001c*/ 	.word	index@(triton_poi_fused__native_batch_norm_legit_no_training_add_relu_35)
        /*0020*/ 	.word	0x00000000


	//----- nvinfo : EIATTR_MIN_STACK_SIZE
	.align		4
.L_7:
        /*0024*/ 	.byte	0x04, 0x12
        /*0026*/ 	.short	(.L_9 - .L_8)
	.align		4
.L_8:
        /*0028*/ 	.word	index@(triton_poi_fused__native_batch_norm_legit_no_training_add_relu_35)
        /*002c*/ 	.word	0x00000000
.L_9:


//--------------------- .nv.info.triton_poi_fused__native_batch_norm_legit_no_training_add_relu_35 --------------------------
	.section	.nv.info.triton_poi_fused__native_batch_norm_legit_no_training_add_relu_35,"",@"SHT_CUDA_INFO"
	.sectionflags	@""
	.align	4


	//----- nvinfo : EIATTR_CUDA_API_VERSION
	.align		4
        /*0000*/ 	.byte	0x04, 0x37
        /*0002*/ 	.short	(.L_11 - .L_10)
.L_10:
        /*0004*/ 	.word	0x0000007c


	//----- nvinfo : EIATTR_KPARAM_INFO
	.align		4
.L_11:
        /*0008*/ 	.byte	0x04, 0x17
        /*000a*/ 	.short	(.L_13 - .L_12)
.L_12:
        /*000c*/ 	.word	0x00000000
        /*0010*/ 	.short	0x0007
        /*0012*/ 	.short	0x0038
        /*0014*/ 	.byte	0x00, 0xf0, 0x11, 0x00


	//----- nvinfo : EIATTR_KPARAM_INFO
	.align		4
.L_13:
        /*0018*/ 	.byte	0x04, 0x17
        /*001a*/ 	.short	(.L_15 - .L_14)
.L_14:
        /*001c*/ 	.word	0x00000000
        /*0020*/ 	.short	0x0006
        /*0022*/ 	.short	0x0030
        /*0024*/ 	.byte	0x00, 0xf4, 0x21, 0x00


	//----- nvinfo : EIATTR_KPARAM_INFO
	.align		4
.L_15:
        /*0028*/ 	.byte	0x04, 0x17
        /*002a*/ 	.short	(.L_17 - .L_16)
.L_16:
        /*002c*/ 	.word	0x00000000
        /*0030*/ 	.short	0x0005
        /*0032*/ 	.short	0x0028
        /*0034*/ 	.byte	0x00, 0xf4, 0x21, 0x00


	//----- nvinfo : EIATTR_KPARAM_INFO
	.align		4
.L_17:
        /*0038*/ 	.byte	0x04, 0x17
        /*003a*/ 	.short	(.L_19 - .L_18)
.L_18:
        /*003c*/ 	.word	0x00000000
        /*0040*/ 	.short	0x0004
        /*0042*/ 	.short	0x0020
        /*0044*/ 	.byte	0x00, 0xf4, 0x21, 0x00


	//----- nvinfo : EIATTR_KPARAM_INFO
	.align		4
.L_19:
        /*0048*/ 	.byte	0x04, 0x17
        /*004a*/ 	.short	(.L_21 - .L_20)
.L_20:
        /*004c*/ 	.word	0x00000000
        /*0050*/ 	.short	0x0003
        /*0052*/ 	.short	0x0018
        /*0054*/ 	.byte	0x00, 0xf4, 0x21, 0x00


	//----- nvinfo : EIATTR_KPARAM_INFO
	.align		4
.L_21:
        /*0058*/ 	.byte	0x04, 0x17
        /*005a*/ 	.short	(.L_23 - .L_22)
.L_22:
        /*005c*/ 	.word	0x00000000
        /*0060*/ 	.short	0x0002
        /*0062*/ 	.short	0x0010
        /*0064*/ 	.byte	0x00, 0xf4, 0x21, 0x00


	//----- nvinfo : EIATTR_KPARAM_INFO
	.align		4
.L_23:
        /*0068*/ 	.byte	0x04, 0x17
        /*006a*/ 	.short	(.L_25 - .L_24)
.L_24:
        /*006c*/ 	.word	0x00000000
        /*0070*/ 	.short	0x0001
        /*0072*/ 	.short	0x0008
        /*0074*/ 	.byte	0x00, 0xf4, 0x21, 0x00


	//----- nvinfo : EIATTR_KPARAM_INFO
	.align		4
.L_25:
        /*0078*/ 	.byte	0x04, 0x17
        /*007a*/ 	.short	(.L_27 - .L_26)
.L_26:
        /*007c*/ 	.word	0x00000000
        /*0080*/ 	.short	0x0000
        /*0082*/ 	.short	0x0000
        /*0084*/ 	.byte	0x00, 0xf4, 0x21, 0x00


	//----- nvinfo : EIATTR_SPARSE_MMA_MASK
	.align		4
.L_27:
        /*0088*/ 	.byte	0x03, 0x50
        /*008a*/ 	.short	0x0000


	//----- nvinfo : EIATTR_MAXREG_COUNT
	.align		4
        /*008c*/ 	.byte	0x03, 0x1b
        /*008e*/ 	.short	0x00ff


	//----- nvinfo : EIATTR_EXIT_INSTR_OFFSETS
	.align		4
        /*0090*/ 	.byte	0x04, 0x1c
        /*0092*/ 	.short	(.L_29 - .L_28)


	//   ....[0]....
.L_28:
        /*0094*/ 	.word	0x000007d0


	//----- nvinfo : EIATTR_REQNTID
	.align		4
.L_29:
        /*0098*/ 	.byte	0x04, 0x10
        /*009a*/ 	.short	(.L_31 - .L_30)
.L_30:
        /*009c*/ 	.word	0x00000080
        /*00a0*/ 	.word	0x00000001
        /*00a4*/ 	.word	0x00000001


	//----- nvinfo : EIATTR_CBANK_PARAM_SIZE
	.align		4
.L_31:
        /*00a8*/ 	.byte	0x03, 0x19
        /*00aa*/ 	.short	0x003c


	//----- nvinfo : EIATTR_PARAM_CBANK
	.align		4
        /*00ac*/ 	.byte	0x04, 0x0a
        /*00ae*/ 	.short	(.L_33 - .L_32)
	.align		4
.L_32:
        /*00b0*/ 	.word	index@(.nv.constant0.triton_poi_fused__native_batch_norm_legit_no_training_add_relu_35)
        /*00b4*/ 	.short	0x0210
        /*00b6*/ 	.short	0x003c


	//----- nvinfo : EIATTR_SW_WAR
	.align		4
.L_33:
        /*00b8*/ 	.byte	0x04, 0x36
        /*00ba*/ 	.short	(.L_35 - .L_34)
.L_34:
        /*00bc*/ 	.word	0x00000008
.L_35:


//--------------------- .nv.callgraph             --------------------------
	.section	.nv.callgraph,"",@"SHT_CUDA_CALLGRAPH"
	.align	4
	.sectionentsize	8
	.align		4
        /*0000*/ 	.word	0x00000000
	.align		4
        /*0004*/ 	.word	0xffffffff
	.align		4
        /*0008*/ 	.word	0x00000000
	.align		4
        /*000c*/ 	.word	0xfffffffe
	.align		4
        /*0010*/ 	.word	0x00000000
	.align		4
        /*0014*/ 	.word	0xfffffffd
	.align		4
        /*0018*/ 	.word	0x00000000
	.align		4
        /*001c*/ 	.word	0xfffffffc


//--------------------- .nv.constant4             --------------------------
	.section	.nv.constant4,"a",@progbits
	.align	8
	.align		8
.nv.constant4:
        /*0000*/ 	.dword	_$_str
	.align		8
        /*0008*/ 	.dword	_$_str_$_2


//--------------------- .text.triton_poi_fused__native_batch_norm_legit_no_training_add_relu_35 --------------------------
	.section	.text.triton_poi_fused__native_batch_norm_legit_no_training_add_relu_35,"ax",@progbits
	.align	128
        .global         triton_poi_fused__native_batch_norm_legit_no_training_add_relu_35
        .type           triton_poi_fused__native_batch_norm_legit_no_training_add_relu_35,@function
        .size           triton_poi_fused__native_batch_norm_legit_no_training_add_relu_35,(.L_x_1 - triton_poi_fused__native_batch_norm_legit_no_training_add_relu_35)
        .other          triton_poi_fused__native_batch_norm_legit_no_training_add_relu_35,@"STO_CUDA_ENTRY STV_DEFAULT"
triton_poi_fused__native_batch_norm_legit_no_training_add_relu_35:
.text.triton_poi_fused__native_batch_norm_legit_no_training_add_relu_35:
[----:B------:R-:W-:Y:S01]  /*0000*/  LDC R1, c[0x0][0x28] ;  /* 0x00000a00ff017b82 */ /* 0x000fe20000000800 */
[----:B------:R-:W1:Y:S07]  /*0010*/  S2R R0, SR_TID.X ;  /* 0x0000000000007919 */ /* 0x000e6e0000002100 */
[----:B------:R-:W2:Y:S01]  /*0020*/  LDC.64 R4, c[0x0][0x220] ;  /* 0x00008800ff047b82 */ /* 0x000ea20000000a00 */
[----:B------:R-:W-:Y:S01]  /*0030*/  ULDC.64 UR4, c[0x0][0x208] ;  /* 0x0000820000047ab9 */ /* 0x000fe20000000a00 */
[----:B------:R-:W3:Y:S06]  /*0040*/  S2R R7, SR_CTAID.X ;  /* 0x0000000000077919 */ /* 0x000eec0000002500 */
[----:B------:R-:W4:Y:S08]  /*0050*/  LDC.64 R8, c[0x0][0x218] ;  /* 0x00008600ff087b82 */ /* 0x000f300000000a00 */
[----:B------:R-:W5:Y:S08]  /*0060*/  LDC.64 R20, c[0x0][0x210] ;  /* 0x00008400ff147b82 */ /* 0x000f700000000a00 */
[----:B------:R-:W5:Y:S01]  /*0070*/  LDC.64 R12, c[0x0][0x228] ;  /* 0x00008a00ff0c7b82 */ /* 0x000f620000000a00 */
[----:B-1----:R-:W-:-:S07]  /*0080*/  SHF.L.U32 R0, R0, 0x2, RZ ;  /* 0x0000000200007819 */ /* 0x002fce00000006ff */
[----:B------:R-:W1:Y:S01]  /*0090*/  LDC.64 R16, c[0x0][0x230] ;  /* 0x00008c00ff107b82 */ /* 0x000e620000000a00 */
[----:B---3--:R-:W-:Y:S02]  /*00a0*/  SHF.R.S32.HI R3, RZ, 0x15, R7 ;  /* 0x00000015ff037819 */ /* 0x008fe40000011407 */
[----:B------:R-:W-:Y:S02]  /*00b0*/  LOP3.LUT R0, R0, 0x1fc, RZ, 0xc0, !PT ;  /* 0x000001fc00007812 */ /* 0x000fe400078ec0ff */
[----:B------:R-:W-:Y:S01]  /*00c0*/  SGXT R3, R3, 0x1 ;  /* 0x000000010303781a */ /* 0x000fe20000000200 */
[----:B------:R-:W-:Y:S01]  /*00d0*/  HFMA2.MMA R2, -RZ, RZ, 1.625, 0 ;  /* 0x3e800000ff027435 */ /* 0x000fe200000001ff */
[----:B------:R-:W-:Y:S01]  /*00e0*/  LEA R0, R7, R0, 0xa ;  /* 0x0000000007007211 */ /* 0x000fe200078e50ff */
[----:B------:R-:W3:Y:S03]  /*00f0*/  LDC.64 R24, c[0x0][0x238] ;  /* 0x00008e00ff187b82 */ /* 0x000ee60000000a00 */
[----:B------:R-:W-:-:S04]  /*0100*/  LEA.HI R3, R3, R0, RZ, 0x9 ;  /* 0x0000000003037211 */ /* 0x000fc800078f48ff */
[----:B------:R-:W-:-:S04]  /*0110*/  LOP3.LUT R3, R3, 0xfffffe00, RZ, 0xc0, !PT ;  /* 0xfffffe0003037812 */ /* 0x000fc800078ec0ff */
[----:B------:R-:W-:-:S05]  /*0120*/  IADD3 R3, R0, -R3, RZ ;  /* 0x8000000300037210 */ /* 0x000fca0007ffe0ff */
[----:B--2---:R-:W-:-:S06]  /*0130*/  IMAD.WIDE R4, R3, 0x4, R4 ;  /* 0x0000000403047825 */ /* 0x004fcc00078e0204 */
[----:B------:R-:W2:Y:S01]  /*0140*/  LDG.E.EL.128 R4, desc[UR4][R4.64] ;  /* 0x0000000404047981 */ /* 0x000ea2000c2e1d00 */
[----:B----4-:R-:W-:-:S04]  /*0150*/  IMAD.WIDE R8, R3, 0x4, R8 ;  /* 0x0000000403087825 */ /* 0x010fc800078e0208 */
[----:B-----5:R-:W-:Y:S02]  /*0160*/  IMAD.WIDE R20, R0, 0x4, R20 ;  /* 0x0000000400147825 */ /* 0x020fe400078e0214 */
[----:B------:R-:W4:Y:S02]  /*0170*/  LDG.E.EL.128 R8, desc[UR4][R8.64] ;  /* 0x0000000408087981 */ /* 0x000f24000c2e1d00 */
[C---:B0-----:R-:W-:Y:S02]  /*0180*/  IMAD.WIDE R12, R3.reuse, 0x4, R12 ;  /* 0x00000004030c7825 */ /* 0x041fe400078e020c */
[----:B------:R-:W4:Y:S02]  /*0190*/  LDG.E.128 R28, desc[UR4][R20.64+0x800] ;  /* 0x00080004141c7981 */ /* 0x000f24000c1e1d00 */
[----:B-1----:R-:W-:Y:S02]  /*01a0*/  IMAD.WIDE R16, R3, 0x4, R16 ;  /* 0x0000000403107825 */ /* 0x002fe400078e0210 */
[----:B------:R-:W5:Y:S02]  /*01b0*/  LDG.E.128 R32, desc[UR4][R20.64] ;  /* 0x0000000414207981 */ /* 0x000f64000c1e1d00 */
[----:B--2---:R-:W-:Y:S01]  /*01c0*/  FADD R7, R7, 9.9999997473787516356e-06 ;  /* 0x3727c5ac07077421 */ /* 0x004fe20000000000 */
[----:B------:R-:W-:-:S04]  /*01d0*/  FADD R6, R6, 9.9999997473787516356e-06 ;  /* 0x3727c5ac06067421 */ /* 0x000fc80000000000 */
[----:B------:R-:W0:Y:S08]  /*01e0*/  MUFU.SQRT R14, R6 ;  /* 0x00000006000e7308 */ /* 0x000e300000002000 */
[----:B------:R-:W1:Y:S01]  /*01f0*/  MUFU.SQRT R7, R7 ;  /* 0x0000000700077308 */ /* 0x000e620000002000 */
[C---:B0-----:R-:W-:Y:S02]  /*0200*/  FSETP.GT.AND P0, PT, R14.reuse, 8.50705917302346158658e+37, PT ;  /* 0x7e8000000e00780b */ /* 0x041fe40003f04000 */
[----:B------:R-:W-:-:S02]  /*0210*/  FSETP.GEU.AND P2, PT, R14, 1.175494350822287508e-38, PT ;  /* 0x008000000e00780b */ /* 0x000fc40003f4e000 */
[C---:B-1----:R-:W-:Y:S02]  /*0220*/  FSETP.GT.AND P1, PT, R7.reuse, 8.50705917302346158658e+37, PT ;  /* 0x7e8000000700780b */ /* 0x042fe40003f24000 */
[----:B------:R-:W-:-:S07]  /*0230*/  FSETP.GEU.AND P3, PT, R7, 1.175494350822287508e-38, PT ;  /* 0x008000000700780b */ /* 0x000fce0003f6e000 */
[----:B------:R-:W-:-:S04]  /*0240*/  @P0 FMUL R14, R14, 0.25 ;  /* 0x3e8000000e0e0820 */ /* 0x000fc80000400000 */
[----:B------:R-:W-:Y:S01]  /*0250*/  @P1 FMUL R7, R7, 0.25 ;  /* 0x3e80000007071820 */ /* 0x000fe20000400000 */
[----:B------:R-:W-:-:S03]  /*0260*/  @!P2 FMUL R14, R14, 16777216 ;  /* 0x4b8000000e0ea820 */ /* 0x000fc60000400000 */
[----:B------:R-:W-:Y:S01]  /*0270*/  @!P3 FMUL R7, R7, 16777216 ;  /* 0x4b8000000707b820 */ /* 0x000fe20000400000 */
[----:B------:R-:W0:Y:S01]  /*0280*/  MUFU.RCP R6, R14 ;  /* 0x0000000e00067308 */ /* 0x000e220000001000 */
[C---:B------:R-:W-:Y:S02]  /*0290*/  FSEL R15, R2.reuse, 1, P0 ;  /* 0x3f800000020f7808 */ /* 0x040fe40000000000 */
[----:B------:R-:W-:-:S05]  /*02a0*/  FSEL R18, R2, 1, P1 ;  /* 0x3f80000002127808 */ /* 0x000fca0000800000 */
[----:B------:R-:W1:Y:S01]  /*02b0*/  MUFU.RCP R7, R7 ;  /* 0x0000000700077308 */ /* 0x000e620000001000 */
[----:B------:R-:W-:Y:S01]  /*02c0*/  @!P2 FMUL R15, R15, 16777216 ;  /* 0x4b8000000f0fa820 */ /* 0x000fe20000400000 */
[----:B------:R-:W-:-:S03]  /*02d0*/  @!P3 FMUL R18, R18, 16777216 ;  /* 0x4b8000001212b820 */ /* 0x000fc60000400000 */
[----:B0-----:R-:W-:Y:S02]  /*02e0*/  FMUL R6, R6, R15 ;  /* 0x0000000f06067220 */ /* 0x001fe40000400000 */
[----:B------:R-:W2:Y:S01]  /*02f0*/  LDG.E.EL.128 R12, desc[UR4][R12.64] ;  /* 0x000000040c0c7981 */ /* 0x000ea2000c2e1d00 */
[----:B-1----:R-:W-:-:S03]  /*0300*/  FMUL R3, R7, R18 ;  /* 0x0000001207037220 */ /* 0x002fc60000400000 */
[----:B------:R-:W2:Y:S01]  /*0310*/  LDG.E.EL.128 R16, desc[UR4][R16.64] ;  /* 0x0000000410107981 */ /* 0x000ea2000c2e1d00 */
[----:B------:R-:W-:Y:S01]  /*0320*/  FADD R7, R4, 9.9999997473787516356e-06 ;  /* 0x3727c5ac04077421 */ /* 0x000fe20000000000 */
[--C-:B----4-:R-:W-:Y:S01]  /*0330*/  FADD R4, R31, -R11.reuse ;  /* 0x8000000b1f047221 */ /* 0x110fe20000000000 */
[----:B-----5:R-:W-:Y:S01]  /*0340*/  FADD R20, R35, -R11 ;  /* 0x8000000b23147221 */ /* 0x020fe20000000000 */
[--C-:B------:R-:W-:Y:S01]  /*0350*/  FADD R21, R30, -R10.reuse ;  /* 0x8000000a1e157221 */ /* 0x100fe20000000000 */
[----:B------:R-:W-:Y:S01]  /*0360*/  FADD R23, R34, -R10 ;  /* 0x8000000a22177221 */ /* 0x000fe20000000000 */
[----:B------:R3:W0:Y:S01]  /*0370*/  MUFU.SQRT R36, R7 ;  /* 0x0000000700247308 */ /* 0x0006220000002000 */
[C---:B------:R-:W-:Y:S01]  /*0380*/  FMUL R4, R3.reuse, R4 ;  /* 0x0000000403047220 */ /* 0x040fe20000400000 */
[C---:B------:R-:W-:Y:S01]  /*0390*/  FMUL R21, R6.reuse, R21 ;  /* 0x0000001506157220 */ /* 0x040fe20000400000 */
[----:B------:R-:W-:Y:S01]  /*03a0*/  FMUL R23, R6, R23 ;  /* 0x0000001706177220 */ /* 0x000fe20000400000 */
[----:B------:R-:W-:Y:S01]  /*03b0*/  FMUL R10, R3, R20 ;  /* 0x00000014030a7220 */ /* 0x000fe20000400000 */
[----:B---3--:R-:W-:-:S05]  /*03c0*/  IMAD.WIDE R6, R0, 0x4, R24 ;  /* 0x0000000400067825 */ /* 0x008fca00078e0218 */
[----:B------:R-:W3:Y:S01]  /*03d0*/  LDG.E.128 R24, desc[UR4][R6.64+0x800] ;  /* 0x0008000406187981 */ /* 0x000ee2000c1e1d00 */
[C---:B0-----:R-:W-:Y:S02]  /*03e0*/  FSETP.GT.AND P0, PT, R36.reuse, 8.50705917302346158658e+37, PT ;  /* 0x7e8000002400780b */ /* 0x041fe40003f04000 */
[----:B------:R-:W-:-:S11]  /*03f0*/  FSETP.GEU.AND P1, PT, R36, 1.175494350822287508e-38, PT ;  /* 0x008000002400780b */ /* 0x000fd60003f2e000 */
[----:B------:R-:W-:-:S04]  /*0400*/  @P0 FMUL R36, R36, 0.25 ;  /* 0x3e80000024240820 */ /* 0x000fc80000400000 */
[----:B------:R-:W-:-:S04]  /*0410*/  @!P1 FMUL R36, R36, 16777216 ;  /* 0x4b80000024249820 */ /* 0x000fc80000400000 */
[----:B------:R-:W0:Y:S01]  /*0420*/  MUFU.RCP R11, R36 ;  /* 0x00000024000b7308 */ /* 0x000e220000001000 */
[----:B------:R-:W-:Y:S01]  /*0430*/  FADD R5, R5, 9.9999997473787516356e-06 ;  /* 0x3727c5ac05057421 */ /* 0x000fe20000000000 */
[C-C-:B--2---:R-:W-:Y:S01]  /*0440*/  FFMA R4, R15.reuse, R4, R19.reuse ;  /* 0x000000040f047223 */ /* 0x144fe20000000013 */
[----:B------:R-:W-:Y:S01]  /*0450*/  FFMA R10, R15, R10, R19 ;  /* 0x0000000a0f0a7223 */ /* 0x000fe20000000013 */
[C-C-:B------:R-:W-:Y:S01]  /*0460*/  FFMA R3, R14.reuse, R21, R18.reuse ;  /* 0x000000150e037223 */ /* 0x140fe20000000012 */
[----:B------:R-:W-:Y:S02]  /*0470*/  FFMA R15, R14, R23, R18 ;  /* 0x000000170e0f7223 */ /* 0x000fe40000000012 */
[----:B------:R1:W2:Y:S01]  /*0480*/  LDG.E.128 R20, desc[UR4][R6.64] ;  /* 0x0000000406147981 */ /* 0x0002a2000c1e1d00 */
[----:B------:R-:W-:-:S05]  /*0490*/  FSEL R14, R2, 1, P0 ;  /* 0x3f800000020e7808 */ /* 0x000fca0000000000 */
[----:B------:R-:W-:-:S04]  /*04a0*/  @!P1 FMUL R14, R14, 16777216 ;  /* 0x4b8000000e0e9820 */ /* 0x000fc80000400000 */
[----:B0-----:R-:W-:Y:S01]  /*04b0*/  FMUL R11, R11, R14 ;  /* 0x0000000e0b0b7220 */ /* 0x001fe20000400000 */
[----:B------:R-:W-:Y:S01]  /*04c0*/  FADD R32, R32, -R8 ;  /* 0x8000000820207221 */ /* 0x000fe20000000000 */
[----:B------:R-:W0:Y:S01]  /*04d0*/  MUFU.SQRT R14, R5 ;  /* 0x00000005000e7308 */ /* 0x000e220000002000 */
[----:B-1----:R-:W1:Y:S01]  /*04e0*/  LDC.64 R6, c[0x0][0x240] ;  /* 0x00009000ff067b82 */ /* 0x002e620000000a00 */
[C---:B0-----:R-:W-:Y:S02]  /*04f0*/  FSETP.GT.AND P0, PT, R14.reuse, 8.50705917302346158658e+37, PT ;  /* 0x7e8000000e00780b */ /* 0x041fe40003f04000 */
[----:B------:R-:W-:-:S11]  /*0500*/  FSETP.GEU.AND P1, PT, R14, 1.175494350822287508e-38, PT ;  /* 0x008000000e00780b */ /* 0x000fd60003f2e000 */
[----:B------:R-:W-:-:S04]  /*0510*/  @P0 FMUL R14, R14, 0.25 ;  /* 0x3e8000000e0e0820 */ /* 0x000fc80000400000 */
[----:B------:R-:W-:-:S06]  /*0520*/  @!P1 FMUL R14, R14, 16777216 ;  /* 0x4b8000000e0e9820 */ /* 0x000fcc0000400000 */
[----:B------:R-:W0:Y:S01]  /*0530*/  MUFU.RCP R14, R14 ;  /* 0x0000000e000e7308 */ /* 0x000e220000001000 */
[----:B------:R-:W-:Y:S01]  /*0540*/  FSEL R19, R2, 1, P0 ;  /* 0x3f80000002137808 */ /* 0x000fe20000000000 */
[----:B------:R-:W-:-:S04]  /*0550*/  FMUL R5, R11, R32 ;  /* 0x000000200b057220 */ /* 0x000fc80000400000 */
[----:B------:R-:W-:Y:S01]  /*0560*/  @!P1 FMUL R19, R19, 16777216 ;  /* 0x4b80000013139820 */ /* 0x000fe20000400000 */
[--C-:B------:R-:W-:Y:S01]  /*0570*/  FADD R33, R33, -R9.reuse ;  /* 0x8000000921217221 */ /* 0x100fe20000000000 */
[----:B------:R-:W-:Y:S01]  /*0580*/  FADD R28, R28, -R8 ;  /* 0x800000081c1c7221 */ /* 0x000fe20000000000 */
[----:B------:R-:W-:Y:S01]  /*0590*/  FADD R29, R29, -R9 ;  /* 0x800000091d1d7221 */ /* 0x000fe20000000000 */
[----:B------:R-:W-:Y:S01]  /*05a0*/  FFMA R5, R12, R5, R16 ;  /* 0x000000050c057223 */ /* 0x000fe20000000010 */
[----:B0-----:R-:W-:Y:S01]  /*05b0*/  FMUL R2, R14, R19 ;  /* 0x000000130e027220 */ /* 0x001fe20000400000 */
[----:B------:R-:W-:-:S03]  /*05c0*/  FMUL R11, R11, R28 ;  /* 0x0000001c0b0b7220 */ /* 0x000fc60000400000 */
[C---:B------:R-:W-:Y:S01]  /*05d0*/  FMUL R8, R2.reuse, R33 ;  /* 0x0000002102087220 */ /* 0x040fe20000400000 */
[----:B------:R-:W-:Y:S01]  /*05e0*/  FMUL R2, R2, R29 ;  /* 0x0000001d02027220 */ /* 0x000fe20000400000 */
[----:B------:R-:W-:Y:S02]  /*05f0*/  FFMA R11, R12, R11, R16 ;  /* 0x0000000b0c0b7223 */ /* 0x000fe40000000010 */
[C-C-:B------:R-:W-:Y:S01]  /*0600*/  FFMA R8, R13.reuse, R8, R17.reuse ;  /* 0x000000080d087223 */ /* 0x140fe20000000011 */
[----:B------:R-:W-:Y:S01]  /*0610*/  FFMA R2, R13, R2, R17 ;  /* 0x000000020d027223 */ /* 0x000fe20000000011 */
[----:B---3--:R-:W-:Y:S01]  /*0620*/  FSETP.GEU.AND P5, PT, R3, -R26, PT ;  /* 0x8000001a0300720b */ /* 0x008fe20003fae000 */
[----:B------:R-:W-:Y:S01]  /*0630*/  FADD R3, R26, R3 ;  /* 0x000000031a037221 */ /* 0x000fe20000000000 */
[----:B------:R-:W-:Y:S01]  /*0640*/  FSETP.GEU.AND P3, PT, R11, -R24, PT ;  /* 0x800000180b00720b */ /* 0x000fe20003f6e000 */
[----:B------:R-:W-:Y:S01]  /*0650*/  FADD R24, R24, R11 ;  /* 0x0000000b18187221 */ /* 0x000fe20000000000 */
[----:B------:R-:W-:Y:S01]  /*0660*/  FSETP.GEU.AND P4, PT, R2, -R25, PT ;  /* 0x800000190200720b */ /* 0x000fe20003f8e000 */
[----:B------:R-:W-:Y:S01]  /*0670*/  FADD R2, R25, R2 ;  /* 0x0000000219027221 */ /* 0x000fe20000000000 */
[----:B-1----:R-:W-:Y:S01]  /*0680*/  IMAD.WIDE R6, R0, 0x4, R6 ;  /* 0x0000000400067825 */ /* 0x002fe200078e0206 */
[----:B------:R-:W-:-:S02]  /*0690*/  SEL R26, R3, RZ, P5 ;  /* 0x000000ff031a7207 */ /* 0x000fc40002800000 */
[----:B------:R-:W-:Y:S02]  /*06a0*/  SEL R24, R24, RZ, P3 ;  /* 0x000000ff18187207 */ /* 0x000fe40001800000 */
[----:B------:R-:W-:Y:S02]  /*06b0*/  SEL R25, R2, RZ, P4 ;  /* 0x000000ff02197207 */ /* 0x000fe40002000000 */
[----:B--2---:R-:W-:Y:S01]  /*06c0*/  FSETP.GEU.AND P6, PT, R5, -R20, PT ;  /* 0x800000140500720b */ /* 0x004fe20003fce000 */
[----:B------:R-:W-:Y:S01]  /*06d0*/  FADD R5, R20, R5 ;  /* 0x0000000514057221 */ /* 0x000fe20000000000 */
[----:B------:R-:W-:Y:S01]  /*06e0*/  FSETP.GEU.AND P0, PT, R8, -R21, PT ;  /* 0x800000150800720b */ /* 0x000fe20003f0e000 */
[----:B------:R-:W-:Y:S01]  /*06f0*/  FADD R9, R21, R8 ;  /* 0x0000000815097221 */ /* 0x000fe20000000000 */
[----:B------:R-:W-:Y:S02]  /*0700*/  FSETP.GEU.AND P1, PT, R15, -R22, PT ;  /* 0x800000160f00720b */ /* 0x000fe40003f2e000 */
[----:B------:R-:W-:Y:S01]  /*0710*/  SEL R8, R5, RZ, P6 ;  /* 0x000000ff05087207 */ /* 0x000fe20003000000 */
[----:B------:R-:W-:Y:S01]  /*0720*/  FADD R15, R22, R15 ;  /* 0x0000000f160f7221 */ /* 0x000fe20000000000 */
[----:B------:R-:W-:Y:S01]  /*0730*/  FSETP.GEU.AND P2, PT, R10, -R23, PT ;  /* 0x800000170a00720b */ /* 0x000fe20003f4e000 */
[----:B------:R-:W-:Y:S01]  /*0740*/  FADD R23, R23, R10 ;  /* 0x0000000a17177221 */ /* 0x000fe20000000000 */
[----:B------:R-:W-:Y:S01]  /*0750*/  FSETP.GEU.AND P6, PT, R4, -R27, PT ;  /* 0x8000001b0400720b */ /* 0x000fe20003fce000 */
[----:B------:R-:W-:Y:S01]  /*0760*/  FADD R4, R27, R4 ;  /* 0x000000041b047221 */ /* 0x000fe20000000000 */
[----:B------:R-:W-:-:S02]  /*0770*/  SEL R9, R9, RZ, P0 ;  /* 0x000000ff09097207 */ /* 0x000fc40000000000 */
[----:B------:R-:W-:Y:S02]  /*0780*/  SEL R10, R15, RZ, P1 ;  /* 0x000000ff0f0a7207 */ /* 0x000fe40000800000 */
[----:B------:R-:W-:Y:S02]  /*0790*/  SEL R11, R23, RZ, P2 ;  /* 0x000000ff170b7207 */ /* 0x000fe40001000000 */
[----:B------:R-:W-:-:S03]  /*07a0*/  SEL R27, R4, RZ, P6 ;  /* 0x000000ff041b7207 */ /* 0x000fc60003000000 */
[----:B------:R-:W-:Y:S04]  /*07b0*/  STG.E.128 desc[UR4][R6.64], R8 ;  /* 0x0000000806007986 */ /* 0x000fe8000c101d04 */
[----:B------:R-:W-:Y:S01]  /*07c0*/  STG.E.128 desc[UR4][R6.64+0x800], R24 ;  /* 0x0008001806007986 */ /* 0x000fe2000c101d04 */
[----:B------:R-:W-:Y:S05]  /*07d0*/  EXIT ;  /* 0x000000000000794d */ /* 0x000fea0003800000 */
.L_x_0:
[----:B------:R-:W-:-:S00]  /*07e0*/  BRA `(.L_x_0) ;  /* 0xfffffffc00fc7947 */ /* 0x000fc0000383ffff */
[----:B------:R-:W-:-:S00]  /*07f0*/  NOP ;  /* 0x0000000000007918 */ /* 0x000fc00000000000 */
        /* <DEDUP_REMOVED lines=8> */
.L_x_1:


//--------------------- .nv.global.init           --------------------------
	.section	.nv.global.init,"aw",@progbits
.nv.global.init:
	.type		_$_str,@object
	.size		_$_str,(_$_str_$_2 - _$_str)
_$_str:
        /*0000*/ 	.byte	0x5f, 0x5f, 0x43, 0x55, 0x44, 0x41, 0x5f, 0x46, 0x54, 0x5a, 0x00
	.type		_$_str_$_2,@object
	.size		_$_str_$_2,(.L_1 - _$_str_$_2)
_$_str_$_2:
        /*000b*/ 	.byte	0x5f, 0x5f, 0x43, 0x55, 0x44, 0x41, 0x5f, 0x50, 0x52, 0x45, 0x43, 0x5f, 0x53, 0x51, 0x52, 0x54
        /*001b*/ 	.byte	0x00
.L_1:


//--------------------- .nv.constant0.triton_poi_fused__native_batch_norm_legit_no_training_add_relu_35 --------------------------
	.section	.nv.constant0.triton_poi_fused__native_batch_norm_legit_no_training_add_relu_35,"a",@progbits
	.sectionflags	@""
	.align	4
.nv.constant0.triton_poi_fused__native_batch_norm_legit_no_training_add_relu_35:
	.zero		588
